	.headerflags	@"EF_CUDA_TEXMODE_UNIFIED EF_CUDA_64BIT_ADDRESS EF_CUDA_ACCELERATORS EF_CUDA_SM90 EF_CUDA_VIRTUAL_SM(EF_CUDA_SM90)"
	.elftype	@"ET_EXEC"


//--------------------- .nv.info                  --------------------------
	.section	.nv.info,"",@"SHT_CUDA_INFO"
	.align	4


	//----- nvinfo : EIATTR_REGCOUNT
	.align		4
        /*0000*/ 	.byte	0x04, 0x2f
        /*0002*/ 	.short	(.L_3 - .L_2)
	.align		4
.L_2:
        /*0004*/ 	.word	index@(triton_poi_fused__native_batch_norm_legit_no_training_cat_relu_17)
        /*0008*/ 	.word	0x00000017


	//----- nvinfo : EIATTR_MIN_STACK_SIZE
	.align		4
.L_3:
        /*000c*/ 	.byte	0x04, 0x12
        /*000e*/ 	.short	(.L_5 - .L_4)
	.align		4
.L_4:
        /*0010*/ 	.word	index@(triton_poi_fused__native_batch_norm_legit_no_training_cat_relu_17)
        /*0014*/ 	.word	0x00000000


	//----- nvinfo : EIATTR_FRAME_SIZE
	.align		4
.L_5:
        /*0018*/ 	.byte	0x04, 0x11
        /*001a*/ 	.short	(.L_7 - .L_6)
	.align		4
.L_6:
        /*001c*/ 	.word	index@(triton_poi_fused__native_batch_norm_legit_no_training_cat_relu_17)
        /*0020*/ 	.word	0x00000000


	//----- nvinfo : EIATTR_MIN_STACK_SIZE
	.align		4
.L_7:
        /*0024*/ 	.byte	0x04, 0x12
        /*0026*/ 	.short	(.L_9 - .L_8)
	.align		4
.L_8:
        /*0028*/ 	.word	index@(triton_poi_fused__native_batch_norm_legit_no_training_cat_relu_17)
        /*002c*/ 	.word	0x00000000
.L_9:


//--------------------- .nv.info.triton_poi_fused__native_batch_norm_legit_no_training_cat_relu_17 --------------------------
	.section	.nv.info.triton_poi_fused__native_batch_norm_legit_no_training_cat_relu_17,"",@"SHT_CUDA_INFO"
	.sectionflags	@""
	.align	4


	//----- nvinfo : EIATTR_CUDA_API_VERSION
	.align		4
        /*0000*/ 	.byte	0x04, 0x37
        /*0002*/ 	.short	(.L_11 - .L_10)
.L_10:
        /*0004*/ 	.word	0x0000007c


	//----- nvinfo : EIATTR_KPARAM_INFO
	.align		4
.L_11:
        /*0008*/ 	.byte	0x04, 0x17
        /*000a*/ 	.short	(.L_13 - .L_12)
.L_12:
        /*000c*/ 	.word	0x00000000
        /*0010*/ 	.short	0x0008
        /*0012*/ 	.short	0x0040
        /*0014*/ 	.byte	0x00, 0xf0, 0x11, 0x00


	//----- nvinfo : EIATTR_KPARAM_INFO
	.align		4
.L_13:
        /*0018*/ 	.byte	0x04, 0x17
        /*001a*/ 	.short	(.L_15 - .L_14)
.L_14:
        /*001c*/ 	.word	0x00000000
        /*0020*/ 	.short	0x0007
        /*0022*/ 	.short	0x0038
        /*0024*/ 	.byte	0x00, 0xf4, 0x21, 0x00


	//----- nvinfo : EIATTR_KPARAM_INFO
	.align		4
.L_15:
        /*0028*/ 	.byte	0x04, 0x17
        /*002a*/ 	.short	(.L_17 - .L_16)
.L_16:
        /*002c*/ 	.word	0x00000000
        /*0030*/ 	.short	0x0006
        /*0032*/ 	.short	0x0030
        /*0034*/ 	.byte	0x00, 0xf4, 0x21, 0x00


	//----- nvinfo : EIATTR_KPARAM_INFO
	.align		4
.L_17:
        /*0038*/ 	.byte	0x04, 0x17
        /*003a*/ 	.short	(.L_19 - .L_18)
.L_18:
        /*003c*/ 	.word	0x00000000
        /*0040*/ 	.short	0x0005
        /*0042*/ 	.short	0x0028
        /*0044*/ 	.byte	0x00, 0xf4, 0x21, 0x00


	//----- nvinfo : EIATTR_KPARAM_INFO
	.align		4
.L_19:
        /*0048*/ 	.byte	0x04, 0x17
        /*004a*/ 	.short	(.L_21 - .L_20)
.L_20:
        /*004c*/ 	.word	0x00000000
        /*0050*/ 	.short	0x0004
        /*0052*/ 	.short	0x0020
        /*0054*/ 	.byte	0x00, 0xf4, 0x21, 0x00


	//----- nvinfo : EIATTR_KPARAM_INFO
	.align		4
.L_21:
        /*0058*/ 	.byte	0x04, 0x17
        /*005a*/ 	.short	(.L_23 - .L_22)
.L_22:
        /*005c*/ 	.word	0x00000000
        /*0060*/ 	.short	0x0003
        /*0062*/ 	.short	0x0018
        /*0064*/ 	.byte	0x00, 0xf4, 0x21, 0x00


	//----- nvinfo : EIATTR_KPARAM_INFO
	.align		4
.L_23:
        /*0068*/ 	.byte	0x04, 0x17
        /*006a*/ 	.short	(.L_25 - .L_24)
.L_24:
        /*006c*/ 	.word	0x00000000
        /*0070*/ 	.short	0x0002
        /*0072*/ 	.short	0x0010
        /*0074*/ 	.byte	0x00, 0xf4, 0x21, 0x00


	//----- nvinfo : EIATTR_KPARAM_INFO
	.align		4
.L_25:
        /*0078*/ 	.byte	0x04, 0x17
        /*007a*/ 	.short	(.L_27 - .L_26)
.L_26:
        /*007c*/ 	.word	0x00000000
        /*0080*/ 	.short	0x0001
        /*0082*/ 	.short	0x0008
        /*0084*/ 	.byte	0x00, 0xf4, 0x21, 0x00


	//----- nvinfo : EIATTR_KPARAM_INFO
	.align		4
.L_27:
        /*0088*/ 	.byte	0x04, 0x17
        /*008a*/ 	.short	(.L_29 - .L_28)
.L_28:
        /*008c*/ 	.word	0x00000000
        /*0090*/ 	.short	0x0000
        /*0092*/ 	.short	0x0000
        /*0094*/ 	.byte	0x00, 0xf4, 0x21, 0x00


	//----- nvinfo : EIATTR_SPARSE_MMA_MASK
	.align		4
.L_29:
        /*0098*/ 	.byte	0x03, 0x50
        /*009a*/ 	.short	0x0000


	//----- nvinfo : EIATTR_MAXREG_COUNT
	.align		4
        /*009c*/ 	.byte	0x03, 0x1b
        /*009e*/ 	.short	0x00ff


	//----- nvinfo : EIATTR_EXIT_INSTR_OFFSETS
	.align		4
        /*00a0*/ 	.byte	0x04, 0x1c
        /*00a2*/ 	.short	(.L_31 - .L_30)


	//   ....[0]....
.L_30:
        /*00a4*/ 	.word	0x00000520


	//----- nvinfo : EIATTR_REQNTID
	.align		4
.L_31:
        /*00a8*/ 	.byte	0x04, 0x10
        /*00aa*/ 	.short	(.L_33 - .L_32)
.L_32:
        /*00ac*/ 	.word	0x00000100
        /*00b0*/ 	.word	0x00000001
        /*00b4*/ 	.word	0x00000001


	//----- nvinfo : EIATTR_CBANK_PARAM_SIZE
	.align		4
.L_33:
        /*00b8*/ 	.byte	0x03, 0x19
        /*00ba*/ 	.short	0x0044


	//----- nvinfo : EIATTR_PARAM_CBANK
	.align		4
        /*00bc*/ 	.byte	0x04, 0x0a
        /*00be*/ 	.short	(.L_35 - .L_34)
	.align		4
.L_34:
        /*00c0*/ 	.word	index@(.nv.constant0.triton_poi_fused__native_batch_norm_legit_no_training_cat_relu_17)
        /*00c4*/ 	.short	0x0210
        /*00c6*/ 	.short	0x0044


	//----- nvinfo : EIATTR_SW_WAR
	.align		4
.L_35:
        /*00c8*/ 	.byte	0x04, 0x36
        /*00ca*/ 	.short	(.L_37 - .L_36)
.L_36:
        /*00cc*/ 	.word	0x00000008
.L_37:


//--------------------- .nv.callgraph             --------------------------
	.section	.nv.callgraph,"",@"SHT_CUDA_CALLGRAPH"
	.align	4
	.sectionentsize	8
	.align		4
        /*0000*/ 	.word	0x00000000
	.align		4
        /*0004*/ 	.word	0xffffffff
	.align		4
        /*0008*/ 	.word	0x00000000
	.align		4
        /*000c*/ 	.word	0xfffffffe
	.align		4
        /*0010*/ 	.word	0x00000000
	.align		4
        /*0014*/ 	.word	0xfffffffd
	.align		4
        /*0018*/ 	.word	0x00000000
	.align		4
        /*001c*/ 	.word	0xfffffffc


//--------------------- .nv.constant4             --------------------------
	.section	.nv.constant4,"a",@progbits
	.align	8
	.align		8
.nv.constant4:
        /*0000*/ 	.dword	_$_str
	.align		8
        /*0008*/ 	.dword	_$_str_$_2


//--------------------- .text.triton_poi_fused__native_batch_norm_legit_no_training_cat_relu_17 --------------------------
	.section	.text.triton_poi_fused__native_batch_norm_legit_no_training_cat_relu_17,"ax",@progbits
	.align	128
        .global         triton_poi_fused__native_batch_norm_legit_no_training_cat_relu_17
        .type           triton_poi_fused__native_batch_norm_legit_no_training_cat_relu_17,@function
        .size           triton_poi_fused__native_batch_norm_legit_no_training_cat_relu_17,(.L_x_1 - triton_poi_fused__native_batch_norm_legit_no_training_cat_relu_17)
        .other          triton_poi_fused__native_batch_norm_legit_no_training_cat_relu_17,@"STO_CUDA_ENTRY STV_DEFAULT"
triton_poi_fused__native_batch_norm_legit_no_training_cat_relu_17:
.text.triton_poi_fused__native_batch_norm_legit_no_training_cat_relu_17:
[----:B------:R-:W-:Y:S01]  /*0000*/  LDC R1, c[0x0][0x28] ;  /* 0x00000a00ff017b82 */ /* 0x000fe20000000800 */
[----:B------:R-:W1:Y:S07]  /*0010*/  S2R R0, SR_TID.X ;  /* 0x0000000000007919 */ /* 0x000e6e0000002100 */
[----:B------:R-:W2:Y:S01]  /*0020*/  LDC.64 R4, c[0x0][0x228] ;  /* 0x00008a00ff047b82 */ /* 0x000ea20000000a00 */
[----:B------:R-:W-:Y:S01]  /*0030*/  ULDC.64 UR4, c[0x0][0x208] ;  /* 0x0000820000047ab9 */ /* 0x000fe20000000a00 */
[----:B------:R-:W-:Y:S01]  /*0040*/  ULDC.64 UR6, c[0x0][0x218] ;  /* 0x0000860000067ab9 */ /* 0x000fe20000000a00 */
[----:B------:R-:W3:Y:S01]  /*0050*/  S2R R3, SR_CTAID.X ;  /* 0x0000000000037919 */ /* 0x000ee20000002500 */
[----:B-1----:R-:W-:-:S05]  /*0060*/  IMAD.SHL.U32 R0, R0, 0x2, RZ ;  /* 0x0000000200007824 */ /* 0x002fca00078e00ff */
[----:B------:R-:W-:-:S05]  /*0070*/  LOP3.LUT R0, R0, 0x1fe, RZ, 0xc0, !PT ;  /* 0x000001fe00007812 */ /* 0x000fca00078ec0ff */
[----:B---3--:R-:W-:-:S05]  /*0080*/  IMAD R0, R3, 0x200, R0 ;  /* 0x0000020003007824 */ /* 0x008fca00078e0200 */
[----:B------:R-:W-:-:S04]  /*0090*/  SHF.R.S32.HI R3, RZ, 0x1f, R0 ;  /* 0x0000001fff037819 */ /* 0x000fc80000011400 */
[----:B------:R-:W-:-:S04]  /*00a0*/  LEA.HI R8, R3, R0, RZ, 0x6 ;  /* 0x0000000003087211 */ /* 0x000fc800078f30ff */
[----:B------:R-:W-:-:S05]  /*00b0*/  SHF.R.S32.HI R6, RZ, 0x6, R8 ;  /* 0x00000006ff067819 */ /* 0x000fca0000011408 */
[----:B------:R-:W-:-:S05]  /*00c0*/  IMAD.HI R2, R6, 0x66666667, RZ ;  /* 0x6666666706027827 */ /* 0x000fca00078e02ff */
[----:B------:R-:W-:-:S04]  /*00d0*/  SHF.R.U32.HI R3, RZ, 0x1f, R2 ;  /* 0x0000001fff037819 */ /* 0x000fc80000011602 */
[----:B------:R-:W-:-:S05]  /*00e0*/  LEA.HI.SX32 R3, R2, R3, 0x19 ;  /* 0x0000000302037211 */ /* 0x000fca00078fcaff */
[----:B------:R-:W-:Y:S02]  /*00f0*/  IMAD R6, R3, -0x140, R6 ;  /* 0xfffffec003067824 */ /* 0x000fe400078e0206 */
[----:B------:R-:W-:Y:S01]  /*0100*/  IMAD.HI R10, R0, 0x66666667, RZ ;  /* 0x66666667000a7827 */ /* 0x000fe200078e02ff */
[----:B------:R-:W-:Y:S01]  /*0110*/  LOP3.LUT R9, R8, 0xffffffc0, RZ, 0xc0, !PT ;  /* 0xffffffc008097812 */ /* 0x000fe200078ec0ff */
[----:B------:R-:W1:Y:S02]  /*0120*/  LDC.64 R2, c[0x0][0x210] ;  /* 0x00008400ff027b82 */ /* 0x000e640000000a00 */
[----:B--2---:R-:W-:-:S05]  /*0130*/  IMAD.WIDE R4, R6, 0x4, R4 ;  /* 0x0000000406047825 */ /* 0x004fca00078e0204 */
[----:B------:R2:W3:Y:S01]  /*0140*/  LDG.E.EL R7, desc[UR4][R4.64] ;  /* 0x0000000404077981 */ /* 0x0004e2000c2e1900 */
[----:B------:R-:W-:Y:S01]  /*0150*/  SHF.R.U32.HI R11, RZ, 0x1f, R10 ;  /* 0x0000001fff0b7819 */ /* 0x000fe2000001160a */
[----:B------:R-:W-:-:S03]  /*0160*/  IMAD.IADD R9, R0, 0x1, -R9 ;  /* 0x0000000100097824 */ /* 0x000fc600078e0a09 */
[----:B------:R-:W-:Y:S01]  /*0170*/  LEA.HI.SX32 R11, R10, R11, 0x13 ;  /* 0x0000000b0a0b7211 */ /* 0x000fe200078f9aff */
[----:B------:R-:W-:-:S04]  /*0180*/  IMAD.SHL.U32 R10, R6, 0x40, RZ ;  /* 0x00000040060a7824 */ /* 0x000fc800078e00ff */
[C---:B------:R-:W-:Y:S01]  /*0190*/  IMAD.SHL.U32 R12, R11.reuse, 0x800, RZ ;  /* 0x000008000b0c7824 */ /* 0x040fe200078e00ff */
[----:B--2---:R-:W-:Y:S01]  /*01a0*/  SHF.R.S32.HI R4, RZ, 0x1f, R9 ;  /* 0x0000001fff047819 */ /* 0x004fe20000011409 */
[----:B------:R-:W-:-:S03]  /*01b0*/  IMAD R8, R11, -0x5000, R0 ;  /* 0xffffb0000b087824 */ /* 0x000fc600078e0200 */
[----:B------:R-:W-:Y:S01]  /*01c0*/  IADD3 R5, P0, P1, R10, R9, R12 ;  /* 0x000000090a057210 */ /* 0x000fe2000791e00c */
[----:B------:R-:W-:Y:S01]  /*01d0*/  IMAD R17, R11, 0x4800, R8 ;  /* 0x000048000b117824 */ /* 0x000fe200078e0208 */
[----:B------:R-:W-:Y:S01]  /*01e0*/  SHF.R.S32.HI R13, RZ, 0x1f, R12 ;  /* 0x0000001fff0d7819 */ /* 0x000fe2000001140c */
[----:B------:R-:W2:Y:S01]  /*01f0*/  LDC.64 R8, c[0x0][0x220] ;  /* 0x00008800ff087b82 */ /* 0x000ea20000000a00 */
[----:B------:R-:W-:Y:S01]  /*0200*/  SHF.R.S32.HI R10, RZ, 0x1f, R10 ;  /* 0x0000001fff0a7819 */ /* 0x000fe2000001140a */
[----:B-1----:R-:W-:Y:S01]  /*0210*/  IMAD.WIDE R16, R17, 0x4, R2 ;  /* 0x0000000411107825 */ /* 0x002fe200078e0202 */
[----:B------:R-:W-:Y:S02]  /*0220*/  LEA R18, P2, R5, UR6, 0x2 ;  /* 0x0000000605127c11 */ /* 0x000fe4000f8410ff */
[----:B------:R-:W-:Y:S02]  /*0230*/  CS2R R2, SRZ ;  /* 0x0000000000027805 */ /* 0x000fe4000001ff00 */
[----:B------:R-:W-:-:S02]  /*0240*/  IADD3.X R4, R10, R4, R13, P0, P1 ;  /* 0x000000040a047210 */ /* 0x000fc400007e240d */
[C---:B------:R-:W-:Y:S01]  /*0250*/  ISETP.GE.AND P1, PT, R6.reuse, 0x120, PT ;  /* 0x000001200600780c */ /* 0x040fe20003f26270 */
[----:B------:R-:W1:Y:S01]  /*0260*/  LDC.64 R12, c[0x0][0x230] ;  /* 0x00008c00ff0c7b82 */ /* 0x000e620000000a00 */
[----:B------:R-:W-:Y:S02]  /*0270*/  ISETP.GT.AND P0, PT, R6, 0x11f, PT ;  /* 0x0000011f0600780c */ /* 0x000fe40003f04270 */
[----:B------:R-:W-:-:S05]  /*0280*/  LEA.HI.X R19, R5, UR7, R4, 0x2, P2 ;  /* 0x0000000705137c11 */ /* 0x000fca00090f1404 */
[----:B------:R-:W4:Y:S01]  /*0290*/  LDC.64 R10, c[0x0][0x238] ;  /* 0x00008e00ff0a7b82 */ /* 0x000f220000000a00 */
[----:B------:R-:W-:-:S03]  /*02a0*/  CS2R R4, SRZ ;  /* 0x0000000000047805 */ /* 0x000fc6000001ff00 */
[----:B------:R-:W5:Y:S01]  /*02b0*/  @!P1 LDG.E.64 R2, desc[UR4][R16.64] ;  /* 0x0000000410029981 */ /* 0x000f62000c1e1b00 */
[----:B--2---:R-:W-:-:S03]  /*02c0*/  IMAD.WIDE R8, R6, 0x4, R8 ;  /* 0x0000000406087825 */ /* 0x004fc600078e0208 */
[----:B------:R-:W2:Y:S04]  /*02d0*/  @P0 LDG.E.64 R4, desc[UR4][R18.64+-0x12000] ;  /* 0xfee0000412040981 */ /* 0x000ea8000c1e1b00 */
[----:B------:R1:W2:Y:S02]  /*02e0*/  LDG.E.EL R8, desc[UR4][R8.64] ;  /* 0x0000000408087981 */ /* 0x0002a4000c2e1900 */
[----:B-1----:R-:W-:-:S06]  /*02f0*/  IMAD.WIDE R12, R6, 0x4, R12 ;  /* 0x00000004060c7825 */ /* 0x002fcc00078e020c */
[----:B------:R-:W2:Y:S01]  /*0300*/  LDG.E.EL R12, desc[UR4][R12.64] ;  /* 0x000000040c0c7981 */ /* 0x000ea2000c2e1900 */
[----:B----4-:R-:W-:Y:S02]  /*0310*/  IMAD.WIDE R14, R6, 0x4, R10 ;  /* 0x00000004060e7825 */ /* 0x010fe400078e020a */
[----:B------:R-:W1:Y:S04]  /*0320*/  LDC.64 R10, c[0x0][0x240] ;  /* 0x00009000ff0a7b82 */ /* 0x000e680000000a00 */
[----:B------:R-:W4:Y:S01]  /*0330*/  LDG.E.EL R15, desc[UR4][R14.64] ;  /* 0x000000040e0f7981 */ /* 0x000f22000c2e1900 */
[----:B0-----:R-:W-:Y:S02]  /*0340*/  IMAD.MOV.U32 R9, RZ, RZ, 0x3e800000 ;  /* 0x3e800000ff097424 */ /* 0x001fe400078e00ff */
[----:B-1----:R-:W-:-:S04]  /*0350*/  IMAD.WIDE R10, R0, 0x4, R10 ;  /* 0x00000004000a7825 */ /* 0x002fc800078e020a */
[----:B---3--:R-:W-:Y:S02]  /*0360*/  FADD R20, R7, 9.9999997473787516356e-06 ;  /* 0x3727c5ac07147421 */ /* 0x008fe40000000000 */
[----:B------:R-:W0:Y:S02]  /*0370*/  LDC.64 R6, c[0x0][0x248] ;  /* 0x00009200ff067b82 */ /* 0x000e240000000a00 */
[----:B------:R-:W1:Y:S02]  /*0380*/  MUFU.SQRT R16, R20 ;  /* 0x0000001400107308 */ /* 0x000e640000002000 */
[C---:B-1----:R-:W-:Y:S02]  /*0390*/  FSETP.GT.AND P2, PT, R16.reuse, 8.50705917302346158658e+37, PT ;  /* 0x7e8000001000780b */ /* 0x042fe40003f44000 */
[----:B------:R-:W-:-:S11]  /*03a0*/  FSETP.GEU.AND P3, PT, R16, 1.175494350822287508e-38, PT ;  /* 0x008000001000780b */ /* 0x000fd60003f6e000 */
[----:B------:R-:W-:-:S04]  /*03b0*/  @P2 FMUL R16, R16, 0.25 ;  /* 0x3e80000010102820 */ /* 0x000fc80000400000 */
[----:B------:R-:W-:-:S06]  /*03c0*/  @!P3 FMUL R16, R16, 16777216 ;  /* 0x4b8000001010b820 */ /* 0x000fcc0000400000 */
[----:B------:R-:W1:Y:S01]  /*03d0*/  MUFU.RCP R16, R16 ;  /* 0x0000001000107308 */ /* 0x000e620000001000 */
[----:B------:R-:W-:Y:S02]  /*03e0*/  FSEL R9, R9, 1, P2 ;  /* 0x3f80000009097808 */ /* 0x000fe40001000000 */
[----:B-----5:R-:W-:Y:S02]  /*03f0*/  SEL R2, R2, RZ, !P1 ;  /* 0x000000ff02027207 */ /* 0x020fe40004800000 */
[----:B------:R-:W-:Y:S02]  /*0400*/  SEL R3, R3, RZ, !P1 ;  /* 0x000000ff03037207 */ /* 0x000fe40004800000 */
[----:B--2---:R-:W-:Y:S01]  /*0410*/  @P1 SEL R2, R4, RZ, P0 ;  /* 0x000000ff04021207 */ /* 0x004fe20000000000 */
[----:B------:R-:W-:Y:S01]  /*0420*/  @!P3 FMUL R9, R9, 16777216 ;  /* 0x4b8000000909b820 */ /* 0x000fe20000400000 */
[----:B------:R-:W-:-:S03]  /*0430*/  @P1 SEL R3, R5, RZ, P0 ;  /* 0x000000ff05031207 */ /* 0x000fc60000000000 */
[C---:B------:R-:W-:Y:S02]  /*0440*/  FADD R4, -R8.reuse, R2 ;  /* 0x0000000208047221 */ /* 0x040fe40000000100 */
[----:B------:R-:W-:Y:S01]  /*0450*/  FADD R8, -R8, R3 ;  /* 0x0000000308087221 */ /* 0x000fe20000000100 */
[----:B-1----:R-:W-:-:S04]  /*0460*/  FMUL R9, R16, R9 ;  /* 0x0000000910097220 */ /* 0x002fc80000400000 */
[-C--:B------:R-:W-:Y:S01]  /*0470*/  FMUL R4, R4, R9.reuse ;  /* 0x0000000904047220 */ /* 0x080fe20000400000 */
[----:B------:R-:W-:-:S03]  /*0480*/  FMUL R8, R8, R9 ;  /* 0x0000000908087220 */ /* 0x000fc60000400000 */
[C-C-:B----4-:R-:W-:Y:S01]  /*0490*/  FFMA R4, R12.reuse, R4, R15.reuse ;  /* 0x000000040c047223 */ /* 0x150fe2000000000f */
[----:B------:R-:W-:-:S04]  /*04a0*/  FFMA R8, R12, R8, R15 ;  /* 0x000000080c087223 */ /* 0x000fc8000000000f */
[----:B------:R-:W-:Y:S02]  /*04b0*/  FSETP.GEU.AND P0, PT, R4, RZ, PT ;  /* 0x000000ff0400720b */ /* 0x000fe40003f0e000 */
[----:B------:R-:W-:Y:S01]  /*04c0*/  FSETP.GEU.AND P1, PT, R8, RZ, PT ;  /* 0x000000ff0800720b */ /* 0x000fe20003f2e000 */
[----:B0-----:R-:W-:Y:S01]  /*04d0*/  IMAD.WIDE R6, R0, 0x4, R6 ;  /* 0x0000000400067825 */ /* 0x001fe200078e0206 */
[----:B------:R-:W-:Y:S02]  /*04e0*/  FSEL R4, R4, RZ, P0 ;  /* 0x000000ff04047208 */ /* 0x000fe40000000000 */
[----:B------:R-:W-:Y:S01]  /*04f0*/  FSEL R5, R8, RZ, P1 ;  /* 0x000000ff08057208 */ /* 0x000fe20000800000 */
[----:B------:R-:W-:Y:S04]  /*0500*/  STG.E.64 desc[UR4][R10.64], R2 ;  /* 0x000000020a007986 */ /* 0x000fe8000c101b04 */
[----:B------:R-:W-:Y:S01]  /*0510*/  STG.E.64 desc[UR4][R6.64], R4 ;  /* 0x0000000406007986 */ /* 0x000fe2000c101b04 */
[----:B------:R-:W-:Y:S05]  /*0520*/  EXIT ;  /* 0x000000000000794d */ /* 0x000fea0003800000 */
.L_x_0:
[----:B------:R-:W-:-:S00]  /*0530*/  BRA `(.L_x_0) ;  /* 0xfffffffc00fc7947 */ /* 0x000fc0000383ffff */
[----:B------:R-:W-:-:S00]  /*0540*/  NOP ;  /* 0x0000000000007918 */ /* 0x000fc00000000000 */
        /* <DEDUP_REMOVED lines=11> */
.L_x_1:


//--------------------- .nv.global.init           --------------------------
	.section	.nv.global.init,"aw",@progbits
.nv.global.init:
	.type		_$_str,@object
	.size		_$_str,(_$_str_$_2 - _$_str)
_$_str:
        /*0000*/ 	.byte	0x5f, 0x5f, 0x43, 0x55, 0x44, 0x41, 0x5f, 0x46, 0x54, 0x5a, 0x00
	.type		_$_str_$_2,@object
	.size		_$_str_$_2,(.L_1 - _$_str_$_2)
_$_str_$_2:
        /*000b*/ 	.byte	0x5f, 0x5f, 0x43, 0x55, 0x44, 0x41, 0x5f, 0x50, 0x52, 0x45, 0x43, 0x5f, 0x53, 0x51, 0x52, 0x54
        /*001b*/ 	.byte	0x00
.L_1:


//--------------------- .nv.constant0.triton_poi_fused__native_batch_norm_legit_no_training_cat_relu_17 --------------------------
	.section	.nv.constant0.triton_poi_fused__native_batch_norm_legit_no_training_cat_relu_17,"a",@progbits
	.sectionflags	@""
	.align	4
.nv.constant0.triton_poi_fused__native_batch_norm_legit_no_training_cat_relu_17:
	.zero		596
